//
// Generated by NVIDIA NVVM Compiler
//
// Compiler Build ID: CL-36424714
// Cuda compilation tools, release 13.0, V13.0.88
// Based on NVVM 20.0.0
//

.version 9.0
.target sm_100
.address_size 64

	// .globl	_Z6sumallPfPPiiii

.visible .entry _Z6sumallPfPPiiii(
	.param .u64 .ptr .align 1 _Z6sumallPfPPiiii_param_0,
	.param .u64 .ptr .align 1 _Z6sumallPfPPiiii_param_1,
	.param .u32 _Z6sumallPfPPiiii_param_2,
	.param .u32 _Z6sumallPfPPiiii_param_3,
	.param .u32 _Z6sumallPfPPiiii_param_4
)
{
	.reg .pred 	%p<13>;
	.reg .b32 	%r<65>;
	.reg .b32 	%f<5>;
	.reg .b64 	%rd<111>;
	.reg .b64 	%fd<83>;

	ld.param.u64 	%rd8, [_Z6sumallPfPPiiii_param_0];
	ld.param.u64 	%rd9, [_Z6sumallPfPPiiii_param_1];
	ld.param.u32 	%r17, [_Z6sumallPfPPiiii_param_2];
	ld.param.u32 	%r18, [_Z6sumallPfPPiiii_param_3];
	ld.param.u32 	%r19, [_Z6sumallPfPPiiii_param_4];
	cvta.to.global.u64 	%rd1, %rd9;
	mov.u32 	%r21, %ctaid.x;
	mov.u32 	%r22, %ntid.x;
	mov.u32 	%r23, %tid.x;
	mad.lo.s32 	%r24, %r21, %r22, %r23;
	mov.u32 	%r25, %ctaid.y;
	mov.u32 	%r26, %ntid.y;
	mov.u32 	%r27, %tid.y;
	mad.lo.s32 	%r28, %r25, %r26, %r27;
	mad.lo.s32 	%r1, %r18, %r28, %r24;
	setp.ge.s32 	%p1, %r24, %r18;
	setp.ge.s32 	%p2, %r28, %r19;
	or.pred  	%p3, %p1, %p2;
	@%p3 bra 	$L__BB0_16;
	setp.lt.s32 	%p4, %r17, 1;
	mov.f32 	%f4, 0f00000000;
	@%p4 bra 	$L__BB0_15;
	and.b32  	%r2, %r17, 15;
	setp.lt.u32 	%p5, %r17, 16;
	mov.f64 	%fd82, 0d0000000000000000;
	mov.b32 	%r62, 0;
	@%p5 bra 	$L__BB0_5;
	and.b32  	%r62, %r17, 2147483632;
	neg.s32 	%r60, %r62;
	add.s64 	%rd109, %rd1, 64;
	mov.f64 	%fd82, 0d0000000000000000;
	mul.wide.s32 	%rd12, %r1, 4;
$L__BB0_4:
	.pragma "nounroll";
	ld.global.u64 	%rd10, [%rd109+-64];
	cvta.to.global.u64 	%rd11, %rd10;
	add.s64 	%rd13, %rd11, %rd12;
	ld.global.u32 	%r31, [%rd13];
	cvt.rn.f64.s32 	%fd17, %r31;
	add.f64 	%fd18, %fd82, %fd17;
	ld.global.u64 	%rd14, [%rd109+-56];
	cvta.to.global.u64 	%rd15, %rd14;
	add.s64 	%rd16, %rd15, %rd12;
	ld.global.u32 	%r32, [%rd16];
	cvt.rn.f64.s32 	%fd19, %r32;
	add.f64 	%fd20, %fd18, %fd19;
	ld.global.u64 	%rd17, [%rd109+-48];
	cvta.to.global.u64 	%rd18, %rd17;
	add.s64 	%rd19, %rd18, %rd12;
	ld.global.u32 	%r33, [%rd19];
	cvt.rn.f64.s32 	%fd21, %r33;
	add.f64 	%fd22, %fd20, %fd21;
	ld.global.u64 	%rd20, [%rd109+-40];
	cvta.to.global.u64 	%rd21, %rd20;
	add.s64 	%rd22, %rd21, %rd12;
	ld.global.u32 	%r34, [%rd22];
	cvt.rn.f64.s32 	%fd23, %r34;
	add.f64 	%fd24, %fd22, %fd23;
	ld.global.u64 	%rd23, [%rd109+-32];
	cvta.to.global.u64 	%rd24, %rd23;
	add.s64 	%rd25, %rd24, %rd12;
	ld.global.u32 	%r35, [%rd25];
	cvt.rn.f64.s32 	%fd25, %r35;
	add.f64 	%fd26, %fd24, %fd25;
	ld.global.u64 	%rd26, [%rd109+-24];
	cvta.to.global.u64 	%rd27, %rd26;
	add.s64 	%rd28, %rd27, %rd12;
	ld.global.u32 	%r36, [%rd28];
	cvt.rn.f64.s32 	%fd27, %r36;
	add.f64 	%fd28, %fd26, %fd27;
	ld.global.u64 	%rd29, [%rd109+-16];
	cvta.to.global.u64 	%rd30, %rd29;
	add.s64 	%rd31, %rd30, %rd12;
	ld.global.u32 	%r37, [%rd31];
	cvt.rn.f64.s32 	%fd29, %r37;
	add.f64 	%fd30, %fd28, %fd29;
	ld.global.u64 	%rd32, [%rd109+-8];
	cvta.to.global.u64 	%rd33, %rd32;
	add.s64 	%rd34, %rd33, %rd12;
	ld.global.u32 	%r38, [%rd34];
	cvt.rn.f64.s32 	%fd31, %r38;
	add.f64 	%fd32, %fd30, %fd31;
	ld.global.u64 	%rd35, [%rd109];
	cvta.to.global.u64 	%rd36, %rd35;
	add.s64 	%rd37, %rd36, %rd12;
	ld.global.u32 	%r39, [%rd37];
	cvt.rn.f64.s32 	%fd33, %r39;
	add.f64 	%fd34, %fd32, %fd33;
	ld.global.u64 	%rd38, [%rd109+8];
	cvta.to.global.u64 	%rd39, %rd38;
	add.s64 	%rd40, %rd39, %rd12;
	ld.global.u32 	%r40, [%rd40];
	cvt.rn.f64.s32 	%fd35, %r40;
	add.f64 	%fd36, %fd34, %fd35;
	ld.global.u64 	%rd41, [%rd109+16];
	cvta.to.global.u64 	%rd42, %rd41;
	add.s64 	%rd43, %rd42, %rd12;
	ld.global.u32 	%r41, [%rd43];
	cvt.rn.f64.s32 	%fd37, %r41;
	add.f64 	%fd38, %fd36, %fd37;
	ld.global.u64 	%rd44, [%rd109+24];
	cvta.to.global.u64 	%rd45, %rd44;
	add.s64 	%rd46, %rd45, %rd12;
	ld.global.u32 	%r42, [%rd46];
	cvt.rn.f64.s32 	%fd39, %r42;
	add.f64 	%fd40, %fd38, %fd39;
	ld.global.u64 	%rd47, [%rd109+32];
	cvta.to.global.u64 	%rd48, %rd47;
	add.s64 	%rd49, %rd48, %rd12;
	ld.global.u32 	%r43, [%rd49];
	cvt.rn.f64.s32 	%fd41, %r43;
	add.f64 	%fd42, %fd40, %fd41;
	ld.global.u64 	%rd50, [%rd109+40];
	cvta.to.global.u64 	%rd51, %rd50;
	add.s64 	%rd52, %rd51, %rd12;
	ld.global.u32 	%r44, [%rd52];
	cvt.rn.f64.s32 	%fd43, %r44;
	add.f64 	%fd44, %fd42, %fd43;
	ld.global.u64 	%rd53, [%rd109+48];
	cvta.to.global.u64 	%rd54, %rd53;
	add.s64 	%rd55, %rd54, %rd12;
	ld.global.u32 	%r45, [%rd55];
	cvt.rn.f64.s32 	%fd45, %r45;
	add.f64 	%fd46, %fd44, %fd45;
	ld.global.u64 	%rd56, [%rd109+56];
	cvta.to.global.u64 	%rd57, %rd56;
	add.s64 	%rd58, %rd57, %rd12;
	ld.global.u32 	%r46, [%rd58];
	cvt.rn.f64.s32 	%fd47, %r46;
	add.f64 	%fd82, %fd46, %fd47;
	add.s32 	%r60, %r60, 16;
	add.s64 	%rd109, %rd109, 128;
	setp.ne.s32 	%p6, %r60, 0;
	@%p6 bra 	$L__BB0_4;
$L__BB0_5:
	setp.eq.s32 	%p7, %r2, 0;
	@%p7 bra 	$L__BB0_14;
	and.b32  	%r8, %r17, 7;
	setp.lt.u32 	%p8, %r2, 8;
	@%p8 bra 	$L__BB0_8;
	mul.wide.u32 	%rd59, %r62, 8;
	add.s64 	%rd60, %rd1, %rd59;
	ld.global.u64 	%rd61, [%rd60];
	cvta.to.global.u64 	%rd62, %rd61;
	mul.wide.s32 	%rd63, %r1, 4;
	add.s64 	%rd64, %rd62, %rd63;
	ld.global.u32 	%r47, [%rd64];
	cvt.rn.f64.s32 	%fd49, %r47;
	add.f64 	%fd50, %fd82, %fd49;
	ld.global.u64 	%rd65, [%rd60+8];
	cvta.to.global.u64 	%rd66, %rd65;
	add.s64 	%rd67, %rd66, %rd63;
	ld.global.u32 	%r48, [%rd67];
	cvt.rn.f64.s32 	%fd51, %r48;
	add.f64 	%fd52, %fd50, %fd51;
	ld.global.u64 	%rd68, [%rd60+16];
	cvta.to.global.u64 	%rd69, %rd68;
	add.s64 	%rd70, %rd69, %rd63;
	ld.global.u32 	%r49, [%rd70];
	cvt.rn.f64.s32 	%fd53, %r49;
	add.f64 	%fd54, %fd52, %fd53;
	ld.global.u64 	%rd71, [%rd60+24];
	cvta.to.global.u64 	%rd72, %rd71;
	add.s64 	%rd73, %rd72, %rd63;
	ld.global.u32 	%r50, [%rd73];
	cvt.rn.f64.s32 	%fd55, %r50;
	add.f64 	%fd56, %fd54, %fd55;
	ld.global.u64 	%rd74, [%rd60+32];
	cvta.to.global.u64 	%rd75, %rd74;
	add.s64 	%rd76, %rd75, %rd63;
	ld.global.u32 	%r51, [%rd76];
	cvt.rn.f64.s32 	%fd57, %r51;
	add.f64 	%fd58, %fd56, %fd57;
	ld.global.u64 	%rd77, [%rd60+40];
	cvta.to.global.u64 	%rd78, %rd77;
	add.s64 	%rd79, %rd78, %rd63;
	ld.global.u32 	%r52, [%rd79];
	cvt.rn.f64.s32 	%fd59, %r52;
	add.f64 	%fd60, %fd58, %fd59;
	ld.global.u64 	%rd80, [%rd60+48];
	cvta.to.global.u64 	%rd81, %rd80;
	add.s64 	%rd82, %rd81, %rd63;
	ld.global.u32 	%r53, [%rd82];
	cvt.rn.f64.s32 	%fd61, %r53;
	add.f64 	%fd62, %fd60, %fd61;
	ld.global.u64 	%rd83, [%rd60+56];
	cvta.to.global.u64 	%rd84, %rd83;
	add.s64 	%rd85, %rd84, %rd63;
	ld.global.u32 	%r54, [%rd85];
	cvt.rn.f64.s32 	%fd63, %r54;
	add.f64 	%fd82, %fd62, %fd63;
	add.s32 	%r62, %r62, 8;
$L__BB0_8:
	setp.eq.s32 	%p9, %r8, 0;
	@%p9 bra 	$L__BB0_14;
	and.b32  	%r11, %r17, 3;
	setp.lt.u32 	%p10, %r8, 4;
	@%p10 bra 	$L__BB0_11;
	mul.wide.u32 	%rd86, %r62, 8;
	add.s64 	%rd87, %rd1, %rd86;
	ld.global.u64 	%rd88, [%rd87];
	cvta.to.global.u64 	%rd89, %rd88;
	mul.wide.s32 	%rd90, %r1, 4;
	add.s64 	%rd91, %rd89, %rd90;
	ld.global.u32 	%r55, [%rd91];
	cvt.rn.f64.s32 	%fd65, %r55;
	add.f64 	%fd66, %fd82, %fd65;
	ld.global.u64 	%rd92, [%rd87+8];
	cvta.to.global.u64 	%rd93, %rd92;
	add.s64 	%rd94, %rd93, %rd90;
	ld.global.u32 	%r56, [%rd94];
	cvt.rn.f64.s32 	%fd67, %r56;
	add.f64 	%fd68, %fd66, %fd67;
	ld.global.u64 	%rd95, [%rd87+16];
	cvta.to.global.u64 	%rd96, %rd95;
	add.s64 	%rd97, %rd96, %rd90;
	ld.global.u32 	%r57, [%rd97];
	cvt.rn.f64.s32 	%fd69, %r57;
	add.f64 	%fd70, %fd68, %fd69;
	ld.global.u64 	%rd98, [%rd87+24];
	cvta.to.global.u64 	%rd99, %rd98;
	add.s64 	%rd100, %rd99, %rd90;
	ld.global.u32 	%r58, [%rd100];
	cvt.rn.f64.s32 	%fd71, %r58;
	add.f64 	%fd82, %fd70, %fd71;
	add.s32 	%r62, %r62, 4;
$L__BB0_11:
	setp.eq.s32 	%p11, %r11, 0;
	@%p11 bra 	$L__BB0_14;
	mul.wide.u32 	%rd101, %r62, 8;
	add.s64 	%rd110, %rd1, %rd101;
	neg.s32 	%r64, %r11;
	mul.wide.s32 	%rd104, %r1, 4;
$L__BB0_13:
	.pragma "nounroll";
	ld.global.u64 	%rd102, [%rd110];
	cvta.to.global.u64 	%rd103, %rd102;
	add.s64 	%rd105, %rd103, %rd104;
	ld.global.u32 	%r59, [%rd105];
	cvt.rn.f64.s32 	%fd72, %r59;
	add.f64 	%fd82, %fd82, %fd72;
	add.s64 	%rd110, %rd110, 8;
	add.s32 	%r64, %r64, 1;
	setp.ne.s32 	%p12, %r64, 0;
	@%p12 bra 	$L__BB0_13;
$L__BB0_14:
	add.f64 	%fd73, %fd82, %fd82;
	cvt.rn.f32.f64 	%f4, %fd73;
$L__BB0_15:
	cvta.to.global.u64 	%rd106, %rd8;
	mul.wide.s32 	%rd107, %r1, 4;
	add.s64 	%rd108, %rd106, %rd107;
	st.global.f32 	[%rd108], %f4;
$L__BB0_16:
	ret;

}
	// .globl	_Z4multPiPfS_ii
.visible .entry _Z4multPiPfS_ii(
	.param .u64 .ptr .align 1 _Z4multPiPfS_ii_param_0,
	.param .u64 .ptr .align 1 _Z4multPiPfS_ii_param_1,
	.param .u64 .ptr .align 1 _Z4multPiPfS_ii_param_2,
	.param .u32 _Z4multPiPfS_ii_param_3,
	.param .u32 _Z4multPiPfS_ii_param_4
)
{
	.reg .pred 	%p<4>;
	.reg .b32 	%r<16>;
	.reg .b32 	%f<2>;
	.reg .b64 	%rd<11>;
	.reg .b64 	%fd<4>;

	ld.param.u64 	%rd1, [_Z4multPiPfS_ii_param_0];
	ld.param.u64 	%rd2, [_Z4multPiPfS_ii_param_1];
	ld.param.u64 	%rd3, [_Z4multPiPfS_ii_param_2];
	ld.param.u32 	%r2, [_Z4multPiPfS_ii_param_3];
	ld.param.u32 	%r3, [_Z4multPiPfS_ii_param_4];
	mov.u32 	%r5, %ctaid.x;
	mov.u32 	%r6, %ntid.x;
	mov.u32 	%r7, %tid.x;
	mad.lo.s32 	%r8, %r5, %r6, %r7;
	mov.u32 	%r9, %ctaid.y;
	mov.u32 	%r10, %ntid.y;
	mov.u32 	%r11, %tid.y;
	mad.lo.s32 	%r12, %r9, %r10, %r11;
	mad.lo.s32 	%r1, %r2, %r12, %r8;
	setp.ge.s32 	%p1, %r8, %r2;
	setp.ge.s32 	%p2, %r12, %r3;
	or.pred  	%p3, %p1, %p2;
	@%p3 bra 	$L__BB1_2;
	cvta.to.global.u64 	%rd4, %rd1;
	cvta.to.global.u64 	%rd5, %rd2;
	cvta.to.global.u64 	%rd6, %rd3;
	mul.wide.s32 	%rd7, %r1, 4;
	add.s64 	%rd8, %rd4, %rd7;
	ld.global.u32 	%r14, [%rd8];
	cvt.rn.f64.s32 	%fd1, %r14;
	add.s64 	%rd9, %rd5, %rd7;
	ld.global.f32 	%f1, [%rd9];
	cvt.f64.f32 	%fd2, %f1;
	mul.f64 	%fd3, %fd1, %fd2;
	cvt.rzi.s32.f64 	%r15, %fd3;
	add.s64 	%rd10, %rd6, %rd7;
	st.global.u32 	[%rd10], %r15;
$L__BB1_2:
	ret;

}


// ===== COMPILED SASS (sm_100) =====

	.target	sm_100

	.elftype	@"ET_EXEC"


//--------------------- .note.nv.tkinfo           --------------------------
	.section	.note.nv.tkinfo,"",@"SHT_NOTE"
	.sectionflags	@"SHF_NOTE_NV_TKINFO"
	.tkinfo
        /*0018*/ 	.word	0x00000002
        /*0030*/ 	.string	""
        /*0030*/ 	.string	"ptxas"
        /*0030*/ 	.string	"Cuda compilation tools, release 13.0, V13.0.88"
        /*0030*/ 	.string	"Build cuda_13.0.r13.0/compiler.36424714_0"
        /*0030*/ 	.string	"-arch sm_100 -m 64 "



//--------------------- .note.nv.cuinfo           --------------------------
	.section	.note.nv.cuinfo,"",@"SHT_NOTE"
	.sectionflags	@"SHF_NOTE_NV_CUINFO"
        /*0018*/ 	.short	0x0002
        /*001a*/ 	.short	0x0064
        /*001c*/ 	.short	0x0082
	.zero		2


//--------------------- .nv.info                  --------------------------
	.section	.nv.info,"",@"SHT_CUDA_INFO"
	.align	4


	//----- nvinfo : EIATTR_REGCOUNT
	.align		4
        /*0000*/ 	.byte	0x04, 0x2f
        /*0002*/ 	.short	(.L_1 - .L_0)
	.align		4
.L_0:
        /*0004*/ 	.word	index@(_Z6sumallPfPPiiii)
        /*0008*/ 	.word	0x00000020


	//----- nvinfo : EIATTR_FRAME_SIZE
	.align		4
.L_1:
        /*000c*/ 	.byte	0x04, 0x11
        /*000e*/ 	.short	(.L_3 - .L_2)
	.align		4
.L_2:
        /*0010*/ 	.word	index@(_Z6sumallPfPPiiii)
        /*0014*/ 	.word	0x00000000


	//----- nvinfo : EIATTR_REGCOUNT
	.align		4
.L_3:
        /*0018*/ 	.byte	0x04, 0x2f
        /*001a*/ 	.short	(.L_5 - .L_4)
	.align		4
.L_4:
        /*001c*/ 	.word	index@(_Z4multPiPfS_ii)
        /*0020*/ 	.word	0x00000010


	//----- nvinfo : EIATTR_FRAME_SIZE
	.align		4
.L_5:
        /*0024*/ 	.byte	0x04, 0x11
        /*0026*/ 	.short	(.L_7 - .L_6)
	.align		4
.L_6:
        /*0028*/ 	.word	index@(_Z4multPiPfS_ii)
        /*002c*/ 	.word	0x00000000


	//----- nvinfo : EIATTR_MIN_STACK_SIZE
	.align		4
.L_7:
        /*0030*/ 	.byte	0x04, 0x12
        /*0032*/ 	.short	(.L_9 - .L_8)
	.align		4
.L_8:
        /*0034*/ 	.word	index@(_Z4multPiPfS_ii)
        /*0038*/ 	.word	0x00000000


	//----- nvinfo : EIATTR_MIN_STACK_SIZE
	.align		4
.L_9:
        /*003c*/ 	.byte	0x04, 0x12
        /*003e*/ 	.short	(.L_11 - .L_10)
	.align		4
.L_10:
        /*0040*/ 	.word	index@(_Z6sumallPfPPiiii)
        /*0044*/ 	.word	0x00000000
.L_11:


//--------------------- .nv.compat                --------------------------
	.section	.nv.compat,"",@"SHT_CUDA_COMPAT_INFO"
	.align	4
        /*0000*/ 	.byte	0x02, 0x09, 0x00, 0x00, 0x02, 0x02, 0x01, 0x00, 0x02, 0x05, 0x05, 0x00, 0x03, 0x07, 0x01, 0x01
        /*0010*/ 	.byte	0x02, 0x03, 0x00, 0x00, 0x02, 0x06, 0x01, 0x00, 0x04, 0x0b, 0x08, 0x00, 0x01, 0x00, 0x00, 0x00
        /*0020*/ 	.byte	0x00, 0x00, 0x00, 0x00


//--------------------- .nv.info._Z4multPiPfS_ii  --------------------------
	.section	.nv.info._Z4multPiPfS_ii,"",@"SHT_CUDA_INFO"
	.sectionflags	@""
	.align	4


	//----- nvinfo : EIATTR_CUDA_API_VERSION
	.align		4
        /*0000*/ 	.byte	0x04, 0x37
        /*0002*/ 	.short	(.L_13 - .L_12)
.L_12:
        /*0004*/ 	.word	0x00000082


	//----- nvinfo : EIATTR_KPARAM_INFO
	.align		4
.L_13:
        /*0008*/ 	.byte	0x04, 0x17
        /*000a*/ 	.short	(.L_15 - .L_14)
.L_14:
        /*000c*/ 	.word	0x00000000
        /*0010*/ 	.short	0x0004
        /*0012*/ 	.short	0x001c
        /*0014*/ 	.byte	0x00, 0xf0, 0x11, 0x00


	//----- nvinfo : EIATTR_KPARAM_INFO
	.align		4
.L_15:
        /*0018*/ 	.byte	0x04, 0x17
        /*001a*/ 	.short	(.L_17 - .L_16)
.L_16:
        /*001c*/ 	.word	0x00000000
        /*0020*/ 	.short	0x0003
        /*0022*/ 	.short	0x0018
        /*0024*/ 	.byte	0x00, 0xf0, 0x11, 0x00


	//----- nvinfo : EIATTR_KPARAM_INFO
	.align		4
.L_17:
        /*0028*/ 	.byte	0x04, 0x17
        /*002a*/ 	.short	(.L_19 - .L_18)
.L_18:
        /*002c*/ 	.word	0x00000000
        /*0030*/ 	.short	0x0002
        /*0032*/ 	.short	0x0010
        /*0034*/ 	.byte	0x00, 0xf5, 0x21, 0x00


	//----- nvinfo : EIATTR_KPARAM_INFO
	.align		4
.L_19:
        /*0038*/ 	.byte	0x04, 0x17
        /*003a*/ 	.short	(.L_21 - .L_20)
.L_20:
        /*003c*/ 	.word	0x00000000
        /*0040*/ 	.short	0x0001
        /*0042*/ 	.short	0x0008
        /*0044*/ 	.byte	0x00, 0xf5, 0x21, 0x00


	//----- nvinfo : EIATTR_KPARAM_INFO
	.align		4
.L_21:
        /*0048*/ 	.byte	0x04, 0x17
        /*004a*/ 	.short	(.L_23 - .L_22)
.L_22:
        /*004c*/ 	.word	0x00000000
        /*0050*/ 	.short	0x0000
        /*0052*/ 	.short	0x0000
        /*0054*/ 	.byte	0x00, 0xf5, 0x21, 0x00


	//----- nvinfo : EIATTR_SPARSE_MMA_MASK
	.align		4
.L_23:
        /*0058*/ 	.byte	0x03, 0x50
        /*005a*/ 	.short	0x0000


	//----- nvinfo : EIATTR_MAXREG_COUNT
	.align		4
        /*005c*/ 	.byte	0x03, 0x1b
        /*005e*/ 	.short	0x00ff


	//----- nvinfo : EIATTR_MERCURY_ISA_VERSION
	.align		4
        /*0060*/ 	.byte	0x03, 0x5f
        /*0062*/ 	.short	0x0101


	//----- nvinfo : EIATTR_VRC_CTA_INIT_COUNT
	.align		4
        /*0064*/ 	.byte	0x02, 0x4a
	.zero		1
	.zero		1


	//----- nvinfo : EIATTR_EXIT_INSTR_OFFSETS
	.align		4
        /*0068*/ 	.byte	0x04, 0x1c
        /*006a*/ 	.short	(.L_25 - .L_24)


	//   ....[0]....
.L_24:
        /*006c*/ 	.word	0x000000d0


	//   ....[1]....
        /*0070*/ 	.word	0x000001c0


	//----- nvinfo : EIATTR_CBANK_PARAM_SIZE
	.align		4
.L_25:
        /*0074*/ 	.byte	0x03, 0x19
        /*0076*/ 	.short	0x0020


	//----- nvinfo : EIATTR_PARAM_CBANK
	.align		4
        /*0078*/ 	.byte	0x04, 0x0a
        /*007a*/ 	.short	(.L_27 - .L_26)
	.align		4
.L_26:
        /*007c*/ 	.word	index@(.nv.constant0._Z4multPiPfS_ii)
        /*0080*/ 	.short	0x0380
        /*0082*/ 	.short	0x0020


	//----- nvinfo : EIATTR_SW_WAR
	.align		4
.L_27:
        /*0084*/ 	.byte	0x04, 0x36
        /*0086*/ 	.short	(.L_29 - .L_28)
.L_28:
        /*0088*/ 	.word	0x00000008
.L_29:


//--------------------- .nv.info._Z6sumallPfPPiiii --------------------------
	.section	.nv.info._Z6sumallPfPPiiii,"",@"SHT_CUDA_INFO"
	.sectionflags	@""
	.align	4


	//----- nvinfo : EIATTR_CUDA_API_VERSION
	.align		4
        /*0000*/ 	.byte	0x04, 0x37
        /*0002*/ 	.short	(.L_31 - .L_30)
.L_30:
        /*0004*/ 	.word	0x00000082


	//----- nvinfo : EIATTR_KPARAM_INFO
	.align		4
.L_31:
        /*0008*/ 	.byte	0x04, 0x17
        /*000a*/ 	.short	(.L_33 - .L_32)
.L_32:
        /*000c*/ 	.word	0x00000000
        /*0010*/ 	.short	0x0004
        /*0012*/ 	.short	0x0018
        /*0014*/ 	.byte	0x00, 0xf0, 0x11, 0x00


	//----- nvinfo : EIATTR_KPARAM_INFO
	.align		4
.L_33:
        /*0018*/ 	.byte	0x04, 0x17
        /*001a*/ 	.short	(.L_35 - .L_34)
.L_34:
        /*001c*/ 	.word	0x00000000
        /*0020*/ 	.short	0x0003
        /*0022*/ 	.short	0x0014
        /*0024*/ 	.byte	0x00, 0xf0, 0x11, 0x00


	//----- nvinfo : EIATTR_KPARAM_INFO
	.align		4
.L_35:
        /*0028*/ 	.byte	0x04, 0x17
        /*002a*/ 	.short	(.L_37 - .L_36)
.L_36:
        /*002c*/ 	.word	0x00000000
        /*0030*/ 	.short	0x0002
        /*0032*/ 	.short	0x0010
        /*0034*/ 	.byte	0x00, 0xf0, 0x11, 0x00


	//----- nvinfo : EIATTR_KPARAM_INFO
	.align		4
.L_37:
        /*0038*/ 	.byte	0x04, 0x17
        /*003a*/ 	.short	(.L_39 - .L_38)
.L_38:
        /*003c*/ 	.word	0x00000000
        /*0040*/ 	.short	0x0001
        /*0042*/ 	.short	0x0008
        /*0044*/ 	.byte	0x00, 0xf5, 0x21, 0x00


	//----- nvinfo : EIATTR_KPARAM_INFO
	.align		4
.L_39:
        /*0048*/ 	.byte	0x04, 0x17
        /*004a*/ 	.short	(.L_41 - .L_40)
.L_40:
        /*004c*/ 	.word	0x00000000
        /*0050*/ 	.short	0x0000
        /*0052*/ 	.short	0x0000
        /*0054*/ 	.byte	0x00, 0xf5, 0x21, 0x00


	//----- nvinfo : EIATTR_SPARSE_MMA_MASK
	.align		4
.L_41:
        /*0058*/ 	.byte	0x03, 0x50
        /*005a*/ 	.short	0x0000


	//----- nvinfo : EIATTR_MAXREG_COUNT
	.align		4
        /*005c*/ 	.byte	0x03, 0x1b
        /*005e*/ 	.short	0x00ff


	//----- nvinfo : EIATTR_MERCURY_ISA_VERSION
	.align		4
        /*0060*/ 	.byte	0x03, 0x5f
        /*0062*/ 	.short	0x0101


	//----- nvinfo : EIATTR_VRC_CTA_INIT_COUNT
	.align		4
        /*0064*/ 	.byte	0x02, 0x4a
	.zero		1
	.zero		1


	//----- nvinfo : EIATTR_EXIT_INSTR_OFFSETS
	.align		4
        /*0068*/ 	.byte	0x04, 0x1c
        /*006a*/ 	.short	(.L_43 - .L_42)


	//   ....[0]....
.L_42:
        /*006c*/ 	.word	0x000000e0


	//   ....[1]....
        /*0070*/ 	.word	0x00000d90


	//----- nvinfo : EIATTR_CBANK_PARAM_SIZE
	.align		4
.L_43:
        /*0074*/ 	.byte	0x03, 0x19
        /*0076*/ 	.short	0x001c


	//----- nvinfo : EIATTR_PARAM_CBANK
	.align		4
        /*0078*/ 	.byte	0x04, 0x0a
        /*007a*/ 	.short	(.L_45 - .L_44)
	.align		4
.L_44:
        /*007c*/ 	.word	index@(.nv.constant0._Z6sumallPfPPiiii)
        /*0080*/ 	.short	0x0380
        /*0082*/ 	.short	0x001c


	//----- nvinfo : EIATTR_SW_WAR
	.align		4
.L_45:
        /*0084*/ 	.byte	0x04, 0x36
        /*0086*/ 	.short	(.L_47 - .L_46)
.L_46:
        /*0088*/ 	.word	0x00000008
.L_47:


//--------------------- .nv.callgraph             --------------------------
	.section	.nv.callgraph,"",@"SHT_CUDA_CALLGRAPH"
	.align	4
	.sectionentsize	8
	.align		4
        /*0000*/ 	.word	0x00000000
	.align		4
        /*0004*/ 	.word	0xffffffff
	.align		4
        /*0008*/ 	.word	0x00000000
	.align		4
        /*000c*/ 	.word	0xfffffffe
	.align		4
        /*0010*/ 	.word	0x00000000
	.align		4
        /*0014*/ 	.word	0xfffffffd
	.align		4
        /*0018*/ 	.word	0x00000000
	.align		4
        /*001c*/ 	.word	0xfffffffc


//--------------------- .text._Z4multPiPfS_ii     --------------------------
	.section	.text._Z4multPiPfS_ii,"ax",@progbits
	.align	128
        .global         _Z4multPiPfS_ii
        .type           _Z4multPiPfS_ii,@function
        .size           _Z4multPiPfS_ii,(.L_x_9 - _Z4multPiPfS_ii)
        .other          _Z4multPiPfS_ii,@"STO_CUDA_ENTRY STV_DEFAULT"
_Z4multPiPfS_ii:
.text._Z4multPiPfS_ii:
[----:B------:R-:W-:Y:S01]  /*0000*/  LDC R1, c[0x0][0x37c] ;  /* 0x0000df00ff017b82 */ /* 0x000fe20000000800 */
[----:B------:R-:W0:Y:S07]  /*0010*/  S2R R2, SR_TID.Y ;  /* 0x0000000000027919 */ /* 0x000e2e0000002200 */
[----:B------:R-:W1:Y:S01]  /*0020*/  LDC R0, c[0x0][0x360] ;  /* 0x0000d800ff007b82 */ /* 0x000e620000000800 */
[----:B------:R-:W2:Y:S01]  /*0030*/  LDCU.64 UR6, c[0x0][0x398] ;  /* 0x00007300ff0677ac */ /* 0x000ea20008000a00 */
[----:B------:R-:W1:Y:S06]  /*0040*/  S2R R5, SR_TID.X ;  /* 0x0000000000057919 */ /* 0x000e6c0000002100 */
[----:B------:R-:W0:Y:S08]  /*0050*/  S2UR UR5, SR_CTAID.Y ;  /* 0x00000000000579c3 */ /* 0x000e300000002600 */
[----:B------:R-:W0:Y:S08]  /*0060*/  LDC R3, c[0x0][0x364] ;  /* 0x0000d900ff037b82 */ /* 0x000e300000000800 */
[----:B------:R-:W1:Y:S01]  /*0070*/  S2UR UR4, SR_CTAID.X ;  /* 0x00000000000479c3 */ /* 0x000e620000002500 */
[----:B0-----:R-:W-:-:S05]  /*0080*/  IMAD R3, R3, UR5, R2 ;  /* 0x0000000503037c24 */ /* 0x001fca000f8e0202 */
[----:B--2---:R-:W-:Y:S01]  /*0090*/  ISETP.GE.AND P0, PT, R3, UR7, PT ;  /* 0x0000000703007c0c */ /* 0x004fe2000bf06270 */
[----:B-1----:R-:W-:-:S04]  /*00a0*/  IMAD R0, R0, UR4, R5 ;  /* 0x0000000400007c24 */ /* 0x002fc8000f8e0205 */
[----:B------:R-:W-:Y:S01]  /*00b0*/  IMAD R13, R3, UR6, R0 ;  /* 0x00000006030d7c24 */ /* 0x000fe2000f8e0200 */
[----:B------:R-:W-:-:S13]  /*00c0*/  ISETP.GE.OR P0, PT, R0, UR6, P0 ;  /* 0x0000000600007c0c */ /* 0x000fda0008706670 */
[----:B------:R-:W-:Y:S05]  /*00d0*/  @P0 EXIT ;  /* 0x000000000000094d */ /* 0x000fea0003800000 */
[----:B------:R-:W0:Y:S01]  /*00e0*/  LDC.64 R2, c[0x0][0x380] ;  /* 0x0000e000ff027b82 */ /* 0x000e220000000a00 */
[----:B------:R-:W1:Y:S07]  /*00f0*/  LDCU.64 UR4, c[0x0][0x358] ;  /* 0x00006b00ff0477ac */ /* 0x000e6e0008000a00 */
[----:B------:R-:W2:Y:S08]  /*0100*/  LDC.64 R6, c[0x0][0x388] ;  /* 0x0000e200ff067b82 */ /* 0x000eb00000000a00 */
[----:B------:R-:W3:Y:S01]  /*0110*/  LDC.64 R10, c[0x0][0x390] ;  /* 0x0000e400ff0a7b82 */ /* 0x000ee20000000a00 */
[----:B0-----:R-:W-:-:S06]  /*0120*/  IMAD.WIDE R2, R13, 0x4, R2 ;  /* 0x000000040d027825 */ /* 0x001fcc00078e0202 */
[----:B-1----:R-:W4:Y:S01]  /*0130*/  LDG.E R2, desc[UR4][R2.64] ;  /* 0x0000000402027981 */ /* 0x002f22000c1e1900 */
[----:B--2---:R-:W-:-:S06]  /*0140*/  IMAD.WIDE R6, R13, 0x4, R6 ;  /* 0x000000040d067825 */ /* 0x004fcc00078e0206 */
[----:B------:R-:W2:Y:S01]  /*0150*/  LDG.E R6, desc[UR4][R6.64] ;  /* 0x0000000406067981 */ /* 0x000ea2000c1e1900 */
[----:B----4-:R-:W-:Y:S08]  /*0160*/  I2F.F64 R4, R2 ;  /* 0x0000000200047312 */ /* 0x010ff00000201c00 */
[----:B--2---:R-:W0:Y:S02]  /*0170*/  F2F.F64.F32 R8, R6 ;  /* 0x0000000600087310 */ /* 0x004e240000201800 */
[----:B0-----:R-:W-:-:S10]  /*0180*/  DMUL R4, R4, R8 ;  /* 0x0000000804047228 */ /* 0x001fd40000000000 */
[----:B------:R-:W0:Y:S01]  /*0190*/  F2I.F64.TRUNC R5, R4 ;  /* 0x0000000400057311 */ /* 0x000e22000030d100 */
[----:B---3--:R-:W-:-:S05]  /*01a0*/  IMAD.WIDE R8, R13, 0x4, R10 ;  /* 0x000000040d087825 */ /* 0x008fca00078e020a */
[----:B0-----:R-:W-:Y:S01]  /*01b0*/  STG.E desc[UR4][R8.64], R5 ;  /* 0x0000000508007986 */ /* 0x001fe2000c101904 */
[----:B------:R-:W-:Y:S05]  /*01c0*/  EXIT ;  /* 0x000000000000794d */ /* 0x000fea0003800000 */
.L_x_0:
[----:B------:R-:W-:-:S00]  /*01d0*/  BRA `(.L_x_0) ;  /* 0xfffffffc00fc7947 */ /* 0x000fc0000383ffff */
[----:B------:R-:W-:-:S00]  /*01e0*/  NOP ;  /* 0x0000000000007918 */ /* 0x000fc00000000000 */
        /* <DEDUP_REMOVED lines=9> */
.L_x_9:


//--------------------- .text._Z6sumallPfPPiiii   --------------------------
	.section	.text._Z6sumallPfPPiiii,"ax",@progbits
	.align	128
        .global         _Z6sumallPfPPiiii
        .type           _Z6sumallPfPPiiii,@function
        .size           _Z6sumallPfPPiiii,(.L_x_10 - _Z6sumallPfPPiiii)
        .other          _Z6sumallPfPPiiii,@"STO_CUDA_ENTRY STV_DEFAULT"
_Z6sumallPfPPiiii:
.text._Z6sumallPfPPiiii:
[----:B------:R-:W-:Y:S01]  /*0000*/  LDC R1, c[0x0][0x37c] ;  /* 0x0000df00ff017b82 */ /* 0x000fe20000000800 */
[----:B------:R-:W0:Y:S07]  /*0010*/  S2R R2, SR_TID.Y ;  /* 0x0000000000027919 */ /* 0x000e2e0000002200 */
[----:B------:R-:W1:Y:S01]  /*0020*/  LDC R0, c[0x0][0x360] ;  /* 0x0000d800ff007b82 */ /* 0x000e620000000800 */
[----:B------:R-:W2:Y:S01]  /*0030*/  LDCU UR7, c[0x0][0x398] ;  /* 0x00007300ff0777ac */ /* 0x000ea20008000800 */
[----:B------:R-:W1:Y:S01]  /*0040*/  S2R R5, SR_TID.X ;  /* 0x0000000000057919 */ /* 0x000e620000002100 */
[----:B------:R-:W3:Y:S05]  /*0050*/  LDCU UR6, c[0x0][0x394] ;  /* 0x00007280ff0677ac */ /* 0x000eea0008000800 */
[----:B------:R-:W0:Y:S08]  /*0060*/  S2UR UR5, SR_CTAID.Y ;  /* 0x00000000000579c3 */ /* 0x000e300000002600 */
[----:B------:R-:W0:Y:S08]  /*0070*/  LDC R3, c[0x0][0x364] ;  /* 0x0000d900ff037b82 */ /* 0x000e300000000800 */
[----:B------:R-:W1:Y:S01]  /*0080*/  S2UR UR4, SR_CTAID.X ;  /* 0x00000000000479c3 */ /* 0x000e620000002500 */
[----:B0-----:R-:W-:-:S05]  /*0090*/  IMAD R3, R3, UR5, R2 ;  /* 0x0000000503037c24 */ /* 0x001fca000f8e0202 */
[----:B--2---:R-:W-:Y:S01]  /*00a0*/  ISETP.GE.AND P0, PT, R3, UR7, PT ;  /* 0x0000000703007c0c */ /* 0x004fe2000bf06270 */
[----:B-1----:R-:W-:-:S05]  /*00b0*/  IMAD R0, R0, UR4, R5 ;  /* 0x0000000400007c24 */ /* 0x002fca000f8e0205 */
[----:B---3--:R-:W-:Y:S01]  /*00c0*/  ISETP.GE.OR P0, PT, R0, UR6, P0 ;  /* 0x0000000600007c0c */ /* 0x008fe20008706670 */
[----:B------:R-:W-:-:S12]  /*00d0*/  IMAD R0, R3, UR6, R0 ;  /* 0x0000000603007c24 */ /* 0x000fd8000f8e0200 */
[----:B------:R-:W-:Y:S05]  /*00e0*/  @P0 EXIT ;  /* 0x000000000000094d */ /* 0x000fea0003800000 */
[----:B------:R-:W0:Y:S01]  /*00f0*/  LDCU UR6, c[0x0][0x390] ;  /* 0x00007200ff0677ac */ /* 0x000e220008000800 */
[----:B------:R-:W-:Y:S01]  /*0100*/  HFMA2 R13, -RZ, RZ, 0, 0 ;  /* 0x00000000ff0d7431 */ /* 0x000fe200000001ff */
[----:B------:R-:W1:Y:S01]  /*0110*/  LDCU.64 UR10, c[0x0][0x358] ;  /* 0x00006b00ff0a77ac */ /* 0x000e620008000a00 */
[----:B0-----:R-:W-:-:S09]  /*0120*/  UISETP.GE.AND UP0, UPT, UR6, 0x1, UPT ;  /* 0x000000010600788c */ /* 0x001fd2000bf06270 */
[----:B-1----:R-:W-:Y:S05]  /*0130*/  BRA.U !UP0, `(.L_x_1) ;  /* 0x0000000d08087547 */ /* 0x002fea000b800000 */
[----:B------:R-:W-:Y:S01]  /*0140*/  UISETP.GE.U32.AND UP1, UPT, UR6, 0x10, UPT ;  /* 0x000000100600788c */ /* 0x000fe2000bf26070 */
[----:B------:R-:W-:Y:S01]  /*0150*/  MOV R2, RZ ;  /* 0x000000ff00027202 */ /* 0x000fe20000000f00 */
[----:B------:R-:W-:Y:S01]  /*0160*/  ULOP3.LUT UR7, UR6, 0xf, URZ, 0xc0, !UPT ;  /* 0x0000000f06077892 */ /* 0x000fe2000f8ec0ff */
[----:B------:R-:W-:-:S03]  /*0170*/  CS2R R12, SRZ ;  /* 0x00000000000c7805 */ /* 0x000fc6000001ff00 */
[----:B------:R-:W-:-:S03]  /*0180*/  UISETP.NE.AND UP0, UPT, UR7, URZ, UPT ;  /* 0x000000ff0700728c */ /* 0x000fc6000bf05270 */
[----:B------:R-:W-:Y:S08]  /*0190*/  BRA.U !UP1, `(.L_x_2) ;  /* 0x0000000509787547 */ /* 0x000ff0000b800000 */
[----:B------:R-:W0:Y:S01]  /*01a0*/  LDCU.64 UR4, c[0x0][0x388] ;  /* 0x00007100ff0477ac */ /* 0x000e220008000a00 */
[----:B------:R-:W-:Y:S01]  /*01b0*/  CS2R R12, SRZ ;  /* 0x00000000000c7805 */ /* 0x000fe2000001ff00 */
[----:B------:R-:W-:-:S04]  /*01c0*/  ULOP3.LUT UR8, UR6, 0x7ffffff0, URZ, 0xc0, !UPT ;  /* 0x7ffffff006087892 */ /* 0x000fc8000f8ec0ff */
[----:B------:R-:W-:Y:S02]  /*01d0*/  UIADD3 UR9, UPT, UPT, -UR8, URZ, URZ ;  /* 0x000000ff08097290 */ /* 0x000fe4000fffe1ff */
[----:B------:R-:W-:Y:S01]  /*01e0*/  MOV R2, UR8 ;  /* 0x0000000800027c02 */ /* 0x000fe20008000f00 */
[----:B0-----:R-:W-:-:S04]  /*01f0*/  UIADD3 UR4, UP1, UPT, UR4, 0x40, URZ ;  /* 0x0000004004047890 */ /* 0x001fc8000ff3e0ff */
[----:B------:R-:W-:Y:S02]  /*0200*/  UIADD3.X UR5, UPT, UPT, URZ, UR5, URZ, UP1, !UPT ;  /* 0x00000005ff057290 */ /* 0x000fe40008ffe4ff */
[----:B------:R-:W-:-:S04]  /*0210*/  MOV R10, UR4 ;  /* 0x00000004000a7c02 */ /* 0x000fc80008000f00 */
[----:B------:R-:W-:-:S07]  /*0220*/  MOV R11, UR5 ;  /* 0x00000005000b7c02 */ /* 0x000fce0008000f00 */
.L_x_3:
[----:B------:R-:W2:Y:S04]  /*0230*/  LDG.E.64 R6, desc[UR10][R10.64+-0x40] ;  /* 0xffffc00a0a067981 */ /* 0x000ea8000c1e1b00 */
[----:B------:R-:W3:Y:S04]  /*0240*/  LDG.E.64 R24, desc[UR10][R10.64+-0x30] ;  /* 0xffffd00a0a187981 */ /* 0x000ee8000c1e1b00 */
[----:B------:R-:W4:Y:S04]  /*0250*/  LDG.E.64 R4, desc[UR10][R10.64+-0x28] ;  /* 0xffffd80a0a047981 */ /* 0x000f28000c1e1b00 */
[----:B------:R-:W5:Y:S04]  /*0260*/  LDG.E.64 R20, desc[UR10][R10.64+-0x20] ;  /* 0xffffe00a0a147981 */ /* 0x000f68000c1e1b00 */
[----:B------:R-:W5:Y:S04]  /*0270*/  LDG.E.64 R18, desc[UR10][R10.64+-0x18] ;  /* 0xffffe80a0a127981 */ /* 0x000f68000c1e1b00 */
[----:B------:R-:W5:Y:S04]  /*0280*/  LDG.E.64 R8, desc[UR10][R10.64+-0x10] ;  /* 0xfffff00a0a087981 */ /* 0x000f68000c1e1b00 */
[----:B------:R-:W5:Y:S04]  /*0290*/  LDG.E.64 R16, desc[UR10][R10.64+-0x8] ;  /* 0xfffff80a0a107981 */ /* 0x000f68000c1e1b00 */
[----:B------:R-:W5:Y:S04]  /*02a0*/  LDG.E.64 R14, desc[UR10][R10.64+0x8] ;  /* 0x0000080a0a0e7981 */ /* 0x000f68000c1e1b00 */
[----:B------:R-:W5:Y:S04]  /*02b0*/  LDG.E.64 R26, desc[UR10][R10.64+-0x38] ;  /* 0xffffc80a0a1a7981 */ /* 0x000f68000c1e1b00 */
[----:B------:R-:W5:Y:S01]  /*02c0*/  LDG.E.64 R28, desc[UR10][R10.64+0x18] ;  /* 0x0000180a0a1c7981 */ /* 0x000f62000c1e1b00 */
[----:B--2---:R-:W-:-:S03]  /*02d0*/  IMAD.WIDE R22, R0, 0x4, R6 ;  /* 0x0000000400167825 */ /* 0x004fc600078e0206 */
[----:B------:R-:W2:Y:S01]  /*02e0*/  LDG.E.64 R6, desc[UR10][R10.64] ;  /* 0x0000000a0a067981 */ /* 0x000ea2000c1e1b00 */
[----:B---3--:R-:W-:-:S03]  /*02f0*/  IMAD.WIDE R24, R0, 0x4, R24 ;  /* 0x0000000400187825 */ /* 0x008fc600078e0218 */
[----:B------:R-:W3:Y:S01]  /*0300*/  LDG.E R3, desc[UR10][R22.64] ;  /* 0x0000000a16037981 */ /* 0x000ee2000c1e1900 */
[----:B----4-:R-:W-:-:S03]  /*0310*/  IMAD.WIDE R4, R0, 0x4, R4 ;  /* 0x0000000400047825 */ /* 0x010fc600078e0204 */
[----:B------:R-:W4:Y:S04]  /*0320*/  LDG.E R25, desc[UR10][R24.64] ;  /* 0x0000000a18197981 */ /* 0x000f28000c1e1900 */
[----:B------:R0:W3:Y:S04]  /*0330*/  LDG.E R24, desc[UR10][R4.64] ;  /* 0x0000000a04187981 */ /* 0x0000e8000c1e1900 */
[----:B------:R-:W0:Y:S01]  /*0340*/  LDG.E.64 R4, desc[UR10][R10.64+0x10] ;  /* 0x0000100a0a047981 */ /* 0x000e22000c1e1b00 */
[----:B-----5:R-:W-:-:S05]  /*0350*/  IMAD.WIDE R20, R0, 0x4, R20 ;  /* 0x0000000400147825 */ /* 0x020fca00078e0214 */
[----:B------:R1:W5:Y:S01]  /*0360*/  LDG.E R23, desc[UR10][R20.64] ;  /* 0x0000000a14177981 */ /* 0x000362000c1e1900 */
[----:B------:R-:W-:-:S04]  /*0370*/  IMAD.WIDE R18, R0, 0x4, R18 ;  /* 0x0000000400127825 */ /* 0x000fc800078e0212 */
[C---:B------:R-:W-:Y:S01]  /*0380*/  IMAD.WIDE R8, R0.reuse, 0x4, R8 ;  /* 0x0000000400087825 */ /* 0x040fe200078e0208 */
[----:B------:R1:W5:Y:S04]  /*0390*/  LDG.E R22, desc[UR10][R18.64] ;  /* 0x0000000a12167981 */ /* 0x000368000c1e1900 */
[----:B------:R-:W1:Y:S01]  /*03a0*/  LDG.E.64 R20, desc[UR10][R10.64+0x20] ;  /* 0x0000200a0a147981 */ /* 0x000e62000c1e1b00 */
[----:B------:R-:W-:-:S03]  /*03b0*/  IMAD.WIDE R16, R0, 0x4, R16 ;  /* 0x0000000400107825 */ /* 0x000fc600078e0210 */
[----:B------:R-:W5:Y:S04]  /*03c0*/  LDG.E R9, desc[UR10][R8.64] ;  /* 0x0000000a08097981 */ /* 0x000f68000c1e1900 */
[----:B------:R-:W4:Y:S01]  /*03d0*/  LDG.E.64 R18, desc[UR10][R10.64+0x28] ;  /* 0x0000280a0a127981 */ /* 0x000f22000c1e1b00 */
[----:B------:R-:W-:-:S03]  /*03e0*/  IMAD.WIDE R14, R0, 0x4, R14 ;  /* 0x00000004000e7825 */ /* 0x000fc600078e020e */
[----:B------:R4:W5:Y:S04]  /*03f0*/  LDG.E R8, desc[UR10][R16.64] ;  /* 0x0000000a10087981 */ /* 0x000968000c1e1900 */
[----:B------:R-:W3:Y:S01]  /*0400*/  LDG.E.64 R16, desc[UR10][R10.64+0x30] ;  /* 0x0000300a0a107981 */ /* 0x000ee2000c1e1b00 */
[----:B------:R-:W-:-:S06]  /*0410*/  IMAD.WIDE R26, R0, 0x4, R26 ;  /* 0x00000004001a7825 */ /* 0x000fcc00078e021a */
[----:B------:R-:W5:Y:S01]  /*0420*/  LDG.E R26, desc[UR10][R26.64] ;  /* 0x0000000a1a1a7981 */ /* 0x000f62000c1e1900 */
[----:B--2---:R-:W-:-:S06]  /*0430*/  IMAD.WIDE R6, R0, 0x4, R6 ;  /* 0x0000000400067825 */ /* 0x004fcc00078e0206 */
[----:B------:R-:W2:Y:S04]  /*0440*/  LDG.E R7, desc[UR10][R6.64] ;  /* 0x0000000a06077981 */ /* 0x000ea8000c1e1900 */
[----:B------:R-:W2:Y:S04]  /*0450*/  LDG.E R6, desc[UR10][R14.64] ;  /* 0x0000000a0e067981 */ /* 0x000ea8000c1e1900 */
[----:B------:R-:W2:Y:S01]  /*0460*/  LDG.E.64 R14, desc[UR10][R10.64+0x38] ;  /* 0x0000380a0a0e7981 */ /* 0x000ea2000c1e1b00 */
[----:B0-----:R-:W-:-:S06]  /*0470*/  IMAD.WIDE R4, R0, 0x4, R4 ;  /* 0x0000000400047825 */ /* 0x001fcc00078e0204 */
[----:B------:R-:W2:Y:S01]  /*0480*/  LDG.E R5, desc[UR10][R4.64] ;  /* 0x0000000a04057981 */ /* 0x000ea2000c1e1900 */
[----:B------:R-:W-:-:S05]  /*0490*/  IMAD.WIDE R28, R0, 0x4, R28 ;  /* 0x00000004001c7825 */ /* 0x000fca00078e021c */
[----:B------:R0:W2:Y:S01]  /*04a0*/  LDG.E R4, desc[UR10][R28.64] ;  /* 0x0000000a1c047981 */ /* 0x0000a2000c1e1900 */
[----:B-1----:R-:W-:-:S06]  /*04b0*/  IMAD.WIDE R20, R0, 0x4, R20 ;  /* 0x0000000400147825 */ /* 0x002fcc00078e0214 */
[----:B------:R-:W2:Y:S01]  /*04c0*/  LDG.E R20, desc[UR10][R20.64] ;  /* 0x0000000a14147981 */ /* 0x000ea2000c1e1900 */
[----:B----4-:R-:W-:-:S06]  /*04d0*/  IMAD.WIDE R18, R0, 0x4, R18 ;  /* 0x0000000400127825 */ /* 0x010fcc00078e0212 */
[----:B------:R-:W4:Y:S01]  /*04e0*/  LDG.E R18, desc[UR10][R18.64] ;  /* 0x0000000a12127981 */ /* 0x000f22000c1e1900 */
[----:B---3--:R-:W-:-:S06]  /*04f0*/  IMAD.WIDE R16, R0, 0x4, R16 ;  /* 0x0000000400107825 */ /* 0x008fcc00078e0210 */
[----:B------:R-:W3:Y:S01]  /*0500*/  LDG.E R16, desc[UR10][R16.64] ;  /* 0x0000000a10107981 */ /* 0x000ee2000c1e1900 */
[----:B-----5:R-:W-:Y:S08]  /*0510*/  I2F.F64 R26, R26 ;  /* 0x0000001a001a7312 */ /* 0x020ff00000201c00 */
[----:B0-----:R-:W-:Y:S08]  /*0520*/  I2F.F64 R28, R25 ;  /* 0x00000019001c7312 */ /* 0x001ff00000201c00 */
[----:B------:R-:W-:Y:S01]  /*0530*/  I2F.F64 R24, R24 ;  /* 0x0000001800187312 */ /* 0x000fe20000201c00 */
[----:B--2---:R-:W-:-:S05]  /*0540*/  IMAD.WIDE R14, R0, 0x4, R14 ;  /* 0x00000004000e7825 */ /* 0x004fca00078e020e */
[----:B------:R0:W2:Y:S02]  /*0550*/  LDG.E R17, desc[UR10][R14.64] ;  /* 0x0000000a0e117981 */ /* 0x0000a4000c1e1900 */
[----:B0-----:R-:W0:Y:S02]  /*0560*/  I2F.F64 R14, R3 ;  /* 0x00000003000e7312 */ /* 0x001e240000201c00 */
[----:B0-----:R-:W-:-:S08]  /*0570*/  DADD R12, R14, R12 ;  /* 0x000000000e0c7229 */ /* 0x001fd0000000000c */
[----:B------:R-:W-:-:S08]  /*0580*/  DADD R12, R12, R26 ;  /* 0x000000000c0c7229 */ /* 0x000fd0000000001a */
[----:B------:R-:W-:Y:S01]  /*0590*/  DADD R12, R12, R28 ;  /* 0x000000000c0c7229 */ /* 0x000fe2000000001c */
[----:B------:R-:W0:Y:S07]  /*05a0*/  I2F.F64 R28, R23 ;  /* 0x00000017001c7312 */ /* 0x000e2e0000201c00 */
[----:B------:R-:W-:Y:S01]  /*05b0*/  DADD R12, R12, R24 ;  /* 0x000000000c0c7229 */ /* 0x000fe20000000018 */
[----:B------:R-:W1:Y:S07]  /*05c0*/  I2F.F64 R22, R22 ;  /* 0x0000001600167312 */ /* 0x000e6e0000201c00 */
[----:B0-----:R-:W-:Y:S01]  /*05d0*/  DADD R12, R12, R28 ;  /* 0x000000000c0c7229 */ /* 0x001fe2000000001c */
[----:B------:R-:W0:Y:S07]  /*05e0*/  I2F.F64 R14, R9 ;  /* 0x00000009000e7312 */ /* 0x000e2e0000201c00 */
[----:B-1----:R-:W-:Y:S01]  /*05f0*/  DADD R12, R12, R22 ;  /* 0x000000000c0c7229 */ /* 0x002fe20000000016 */
[----:B------:R-:W1:Y:S07]  /*0600*/  I2F.F64 R26, R8 ;  /* 0x00000008001a7312 */ /* 0x000e6e0000201c00 */
[----:B0-----:R-:W-:-:S02]  /*0610*/  DADD R14, R12, R14 ;  /* 0x000000000c0e7229 */ /* 0x001fc4000000000e */
[----:B------:R-:W0:Y:S06]  /*0620*/  I2F.F64 R12, R7 ;  /* 0x00000007000c7312 */ /* 0x000e2c0000201c00 */
[----:B-1----:R-:W-:Y:S02]  /*0630*/  DADD R14, R14, R26 ;  /* 0x000000000e0e7229 */ /* 0x002fe4000000001a */
[----:B------:R-:W1:Y:S06]  /*0640*/  I2F.F64 R24, R6 ;  /* 0x0000000600187312 */ /* 0x000e6c0000201c00 */
[----:B0-----:R-:W-:-:S02]  /*0650*/  DADD R12, R14, R12 ;  /* 0x000000000e0c7229 */ /* 0x001fc4000000000c */
[----:B------:R-:W0:Y:S06]  /*0660*/  I2F.F64 R14, R5 ;  /* 0x00000005000e7312 */ /* 0x000e2c0000201c00 */
[----:B-1----:R-:W-:Y:S02]  /*0670*/  DADD R12, R12, R24 ;  /* 0x000000000c0c7229 */ /* 0x002fe40000000018 */
[----:B------:R-:W1:Y:S06]  /*0680*/  I2F.F64 R22, R4 ;  /* 0x0000000400167312 */ /* 0x000e6c0000201c00 */
[----:B0-----:R-:W-:-:S02]  /*0690*/  DADD R12, R12, R14 ;  /* 0x000000000c0c7229 */ /* 0x001fc4000000000e */
[----:B------:R-:W0:Y:S06]  /*06a0*/  I2F.F64 R20, R20 ;  /* 0x0000001400147312 */ /* 0x000e2c0000201c00 */
[----:B-1----:R-:W-:Y:S02]  /*06b0*/  DADD R12, R12, R22 ;  /* 0x000000000c0c7229 */ /* 0x002fe40000000016 */
[----:B----4-:R-:W1:Y:S06]  /*06c0*/  I2F.F64 R18, R18 ;  /* 0x0000001200127312 */ /* 0x010e6c0000201c00 */
[----:B0-----:R-:W-:-:S02]  /*06d0*/  DADD R12, R12, R20 ;  /* 0x000000000c0c7229 */ /* 0x001fc40000000014 */
[----:B---3--:R-:W0:Y:S01]  /*06e0*/  I2F.F64 R8, R16 ;  /* 0x0000001000087312 */ /* 0x008e220000201c00 */
[----:B------:R-:W-:-:S05]  /*06f0*/  UIADD3 UR9, UPT, UPT, UR9, 0x10, URZ ;  /* 0x0000001009097890 */ /* 0x000fca000fffe0ff */
[----:B-1----:R-:W-:Y:S01]  /*0700*/  DADD R12, R12, R18 ;  /* 0x000000000c0c7229 */ /* 0x002fe20000000012 */
[----:B------:R-:W-:Y:S01]  /*0710*/  UISETP.NE.AND UP1, UPT, UR9, URZ, UPT ;  /* 0x000000ff0900728c */ /* 0x000fe2000bf25270 */
[----:B------:R-:W-:-:S06]  /*0720*/  IADD3 R10, P0, PT, R10, 0x80, RZ ;  /* 0x000000800a0a7810 */ /* 0x000fcc0007f1e0ff */
[----:B0-----:R-:W-:Y:S01]  /*0730*/  DADD R12, R12, R8 ;  /* 0x000000000c0c7229 */ /* 0x001fe20000000008 */
[----:B------:R-:W-:Y:S01]  /*0740*/  IADD3.X R11, PT, PT, RZ, R11, RZ, P0, !PT ;  /* 0x0000000bff0b7210 */ /* 0x000fe200007fe4ff */
[----:B--2---:R-:W0:Y:S06]  /*0750*/  I2F.F64 R6, R17 ;  /* 0x0000001100067312 */ /* 0x004e2c0000201c00 */
[----:B0-----:R-:W-:Y:S01]  /*0760*/  DADD R12, R12, R6 ;  /* 0x000000000c0c7229 */ /* 0x001fe20000000006 */
[----:B------:R-:W-:Y:S10]  /*0770*/  BRA.U UP1, `(.L_x_3) ;  /* 0xfffffff901ac7547 */ /* 0x000ff4000b83ffff */
.L_x_2:
[----:B------:R-:W-:Y:S05]  /*0780*/  BRA.U !UP0, `(.L_x_4) ;  /* 0x00000005086c7547 */ /* 0x000fea000b800000 */
[----:B------:R-:W-:Y:S02]  /*0790*/  UISETP.GE.U32.AND UP0, UPT, UR7, 0x8, UPT ;  /* 0x000000080700788c */ /* 0x000fe4000bf06070 */
[----:B------:R-:W-:-:S04]  /*07a0*/  ULOP3.LUT UR5, UR6, 0x7, URZ, 0xc0, !UPT ;  /* 0x0000000706057892 */ /* 0x000fc8000f8ec0ff */
[----:B------:R-:W-:-:S03]  /*07b0*/  UISETP.NE.AND UP1, UPT, UR5, URZ, UPT ;  /* 0x000000ff0500728c */ /* 0x000fc6000bf25270 */
[----:B------:R-:W-:Y:S08]  /*07c0*/  BRA.U !UP0, `(.L_x_5) ;  /* 0x0000000108ac7547 */ /* 0x000ff0000b800000 */
[----:B------:R-:W0:Y:S02]  /*07d0*/  LDC.64 R20, c[0x0][0x388] ;  /* 0x0000e200ff147b82 */ /* 0x000e240000000a00 */
[----:B0-----:R-:W-:-:S05]  /*07e0*/  IMAD.WIDE.U32 R20, R2, 0x8, R20 ;  /* 0x0000000802147825 */ /* 0x001fca00078e0014 */
[----:B------:R-:W2:Y:S04]  /*07f0*/  LDG.E.64 R18, desc[UR10][R20.64] ;  /* 0x0000000a14127981 */ /* 0x000ea8000c1e1b00 */
[----:B------:R-:W3:Y:S04]  /*0800*/  LDG.E.64 R24, desc[UR10][R20.64+0x8] ;  /* 0x0000080a14187981 */ /* 0x000ee8000c1e1b00 */
[----:B------:R-:W4:Y:S04]  /*0810*/  LDG.E.64 R16, desc[UR10][R20.64+0x10] ;  /* 0x0000100a14107981 */ /* 0x000f28000c1e1b00 */
[----:B------:R-:W5:Y:S04]  /*0820*/  LDG.E.64 R14, desc[UR10][R20.64+0x18] ;  /* 0x0000180a140e7981 */ /* 0x000f68000c1e1b00 */
[----:B------:R-:W5:Y:S04]  /*0830*/  LDG.E.64 R10, desc[UR10][R20.64+0x20] ;  /* 0x0000200a140a7981 */ /* 0x000f68000c1e1b00 */
[----:B------:R-:W5:Y:S04]  /*0840*/  LDG.E.64 R8, desc[UR10][R20.64+0x28] ;  /* 0x0000280a14087981 */ /* 0x000f68000c1e1b00 */
[----:B------:R-:W5:Y:S04]  /*0850*/  LDG.E.64 R6, desc[UR10][R20.64+0x30] ;  /* 0x0000300a14067981 */ /* 0x000f68000c1e1b00 */
[----:B------:R-:W5:Y:S01]  /*0860*/  LDG.E.64 R4, desc[UR10][R20.64+0x38] ;  /* 0x0000380a14047981 */ /* 0x000f62000c1e1b00 */
[----:B--2---:R-:W-:-:S05]  /*0870*/  IMAD.WIDE R22, R0, 0x4, R18 ;  /* 0x0000000400167825 */ /* 0x004fca00078e0212 */
[----:B------:R-:W2:Y:S01]  /*0880*/  LDG.E R3, desc[UR10][R22.64] ;  /* 0x0000000a16037981 */ /* 0x000ea2000c1e1900 */
[----:B---3--:R-:W-:-:S04]  /*0890*/  IMAD.WIDE R18, R0, 0x4, R24 ;  /* 0x0000000400127825 */ /* 0x008fc800078e0218 */
[C---:B----4-:R-:W-:Y:S02]  /*08a0*/  IMAD.WIDE R16, R0.reuse, 0x4, R16 ;  /* 0x0000000400107825 */ /* 0x050fe400078e0210 */
[----:B------:R-:W3:Y:S02]  /*08b0*/  LDG.E R18, desc[UR10][R18.64] ;  /* 0x0000000a12127981 */ /* 0x000ee4000c1e1900 */
[C---:B-----5:R-:W-:Y:S02]  /*08c0*/  IMAD.WIDE R14, R0.reuse, 0x4, R14 ;  /* 0x00000004000e7825 */ /* 0x060fe400078e020e */
[----:B------:R-:W4:Y:S02]  /*08d0*/  LDG.E R16, desc[UR10][R16.64] ;  /* 0x0000000a10107981 */ /* 0x000f24000c1e1900 */
[C---:B------:R-:W-:Y:S02]  /*08e0*/  IMAD.WIDE R10, R0.reuse, 0x4, R10 ;  /* 0x00000004000a7825 */ /* 0x040fe400078e020a */
[----:B------:R-:W5:Y:S02]  /*08f0*/  LDG.E R14, desc[UR10][R14.64] ;  /* 0x0000000a0e0e7981 */ /* 0x000f64000c1e1900 */
[----:B------:R-:W-:-:S02]  /*0900*/  IMAD.WIDE R8, R0, 0x4, R8 ;  /* 0x0000000400087825 */ /* 0x000fc400078e0208 */
[----:B------:R-:W5:Y:S02]  /*0910*/  LDG.E R10, desc[UR10][R10.64] ;  /* 0x0000000a0a0a7981 */ /* 0x000f64000c1e1900 */
[C---:B------:R-:W-:Y:S02]  /*0920*/  IMAD.WIDE R6, R0.reuse, 0x4, R6 ;  /* 0x0000000400067825 */ /* 0x040fe400078e0206 */
[----:B------:R-:W5:Y:S02]  /*0930*/  LDG.E R8, desc[UR10][R8.64] ;  /* 0x0000000a08087981 */ /* 0x000f64000c1e1900 */
[----:B------:R-:W-:Y:S02]  /*0940*/  IMAD.WIDE R4, R0, 0x4, R4 ;  /* 0x0000000400047825 */ /* 0x000fe400078e0204 */
[----:B------:R-:W5:Y:S04]  /*0950*/  LDG.E R6, desc[UR10][R6.64] ;  /* 0x0000000a06067981 */ /* 0x000f68000c1e1900 */
[----:B------:R-:W5:Y:S01]  /*0960*/  LDG.E R4, desc[UR10][R4.64] ;  /* 0x0000000a04047981 */ /* 0x000f62000c1e1900 */
[----:B------:R-:W-:Y:S01]  /*0970*/  IADD3 R2, PT, PT, R2, 0x8, RZ ;  /* 0x0000000802027810 */ /* 0x000fe20007ffe0ff */
[----:B--2---:R-:W0:Y:S08]  /*0980*/  I2F.F64 R20, R3 ;  /* 0x0000000300147312 */ /* 0x004e300000201c00 */
[----:B---3--:R-:W1:Y:S01]  /*0990*/  I2F.F64 R18, R18 ;  /* 0x0000001200127312 */ /* 0x008e620000201c00 */
[----:B0-----:R-:W-:-:S07]  /*09a0*/  DADD R20, R12, R20 ;  /* 0x000000000c147229 */ /* 0x001fce0000000014 */
[----:B----4-:R-:W0:Y:S01]  /*09b0*/  I2F.F64 R16, R16 ;  /* 0x0000001000107312 */ /* 0x010e220000201c00 */
[----:B-1----:R-:W-:-:S07]  /*09c0*/  DADD R20, R20, R18 ;  /* 0x0000000014147229 */ /* 0x002fce0000000012 */
[----:B-----5:R-:W1:Y:S01]  /*09d0*/  I2F.F64 R14, R14 ;  /* 0x0000000e000e7312 */ /* 0x020e620000201c00 */
[----:B0-----:R-:W-:-:S07]  /*09e0*/  DADD R20, R20, R16 ;  /* 0x0000000014147229 */ /* 0x001fce0000000010 */
[----:B------:R-:W0:Y:S01]  /*09f0*/  I2F.F64 R10, R10 ;  /* 0x0000000a000a7312 */ /* 0x000e220000201c00 */
[----:B-1----:R-:W-:-:S07]  /*0a00*/  DADD R20, R20, R14 ;  /* 0x0000000014147229 */ /* 0x002fce000000000e */
[----:B------:R-:W1:Y:S01]  /*0a10*/  I2F.F64 R8, R8 ;  /* 0x0000000800087312 */ /* 0x000e620000201c00 */
[----:B0-----:R-:W-:-:S07]  /*0a20*/  DADD R20, R20, R10 ;  /* 0x0000000014147229 */ /* 0x001fce000000000a */
[----:B------:R-:W0:Y:S01]  /*0a30*/  I2F.F64 R6, R6 ;  /* 0x0000000600067312 */ /* 0x000e220000201c00 */
[----:B-1----:R-:W-:-:S07]  /*0a40*/  DADD R20, R20, R8 ;  /* 0x0000000014147229 */ /* 0x002fce0000000008 */
[----:B------:R-:W1:Y:S01]  /*0a50*/  I2F.F64 R4, R4 ;  /* 0x0000000400047312 */ /* 0x000e620000201c00 */
[----:B0-----:R-:W-:-:S08]  /*0a60*/  DADD R20, R20, R6 ;  /* 0x0000000014147229 */ /* 0x001fd00000000006 */
[----:B-1----:R-:W-:-:S11]  /*0a70*/  DADD R12, R20, R4 ;  /* 0x00000000140c7229 */ /* 0x002fd60000000004 */
.L_x_5:
        /* <DEDUP_REMOVED lines=10> */
[----:B------:R-:W5:Y:S01]  /*0b20*/  LDG.E.64 R18, desc[UR10][R4.64+0x18] ;  /* 0x0000180a04127981 */ /* 0x000f62000c1e1b00 */
[----:B--2---:R-:W-:-:S04]  /*0b30*/  IMAD.WIDE R6, R0, 0x4, R6 ;  /* 0x0000000400067825 */ /* 0x004fc800078e0206 */
[C---:B---3--:R-:W-:Y:S02]  /*0b40*/  IMAD.WIDE R10, R0.reuse, 0x4, R8 ;  /* 0x00000004000a7825 */ /* 0x048fe400078e0208 */
[----:B------:R-:W2:Y:S02]  /*0b50*/  LDG.E R6, desc[UR10][R6.64] ;  /* 0x0000000a06067981 */ /* 0x000ea4000c1e1900 */
[C---:B----4-:R-:W-:Y:S02]  /*0b60*/  IMAD.WIDE R16, R0.reuse, 0x4, R14 ;  /* 0x0000000400107825 */ /* 0x050fe400078e020e */
[----:B------:R-:W3:Y:S02]  /*0b70*/  LDG.E R10, desc[UR10][R10.64] ;  /* 0x0000000a0a0a7981 */ /* 0x000ee4000c1e1900 */
[----:B-----5:R-:W-:Y:S02]  /*0b80*/  IMAD.WIDE R18, R0, 0x4, R18 ;  /* 0x0000000400127825 */ /* 0x020fe400078e0212 */
[----:B------:R-:W4:Y:S04]  /*0b90*/  LDG.E R16, desc[UR10][R16.64] ;  /* 0x0000000a10107981 */ /* 0x000f28000c1e1900 */
        /* <DEDUP_REMOVED lines=8> */
[----:B0-----:R-:W-:-:S08]  /*0c20*/  DADD R4, R8, R4 ;  /* 0x0000000008047229 */ /* 0x001fd00000000004 */
[----:B-1----:R-:W-:-:S11]  /*0c30*/  DADD R12, R4, R12 ;  /* 0x00000000040c7229 */ /* 0x002fd6000000000c */
.L_x_6:
[----:B------:R-:W-:Y:S05]  /*0c40*/  BRA.U !UP1, `(.L_x_4) ;  /* 0x00000001093c7547 */ /* 0x000fea000b800000 */
[----:B------:R-:W0:Y:S01]  /*0c50*/  LDC.64 R4, c[0x0][0x388] ;  /* 0x0000e200ff047b82 */ /* 0x000e220000000a00 */
[----:B------:R-:W-:Y:S01]  /*0c60*/  UIADD3 UR4, UPT, UPT, -UR4, URZ, URZ ;  /* 0x000000ff04047290 */ /* 0x000fe2000fffe1ff */
[----:B0-----:R-:W-:-:S03]  /*0c70*/  IMAD.WIDE.U32 R2, R2, 0x8, R4 ;  /* 0x0000000802027825 */ /* 0x001fc600078e0004 */
[----:B------:R-:W-:Y:S02]  /*0c80*/  MOV R6, R2 ;  /* 0x0000000200067202 */ /* 0x000fe40000000f00 */
[----:B------:R-:W-:-:S07]  /*0c90*/  MOV R7, R3 ;  /* 0x0000000300077202 */ /* 0x000fce0000000f00 */
.L_x_7:
[----:B------:R-:W2:Y:S02]  /*0ca0*/  LDG.E.64 R2, desc[UR10][R6.64] ;  /* 0x0000000a06027981 */ /* 0x000ea4000c1e1b00 */
[----:B--2---:R-:W-:-:S06]  /*0cb0*/  IMAD.WIDE R2, R0, 0x4, R2 ;  /* 0x0000000400027825 */ /* 0x004fcc00078e0202 */
[----:B------:R-:W2:Y:S01]  /*0cc0*/  LDG.E R2, desc[UR10][R2.64] ;  /* 0x0000000a02027981 */ /* 0x000ea2000c1e1900 */
[----:B------:R-:W-:Y:S01]  /*0cd0*/  UIADD3 UR4, UPT, UPT, UR4, 0x1, URZ ;  /* 0x0000000104047890 */ /* 0x000fe2000fffe0ff */
[----:B------:R-:W-:-:S03]  /*0ce0*/  IADD3 R6, P0, PT, R6, 0x8, RZ ;  /* 0x0000000806067810 */ /* 0x000fc60007f1e0ff */
[----:B------:R-:W-:Y:S01]  /*0cf0*/  UISETP.NE.AND UP0, UPT, UR4, URZ, UPT ;  /* 0x000000ff0400728c */ /* 0x000fe2000bf05270 */
[----:B------:R-:W-:Y:S01]  /*0d00*/  IADD3.X R7, PT, PT, RZ, R7, RZ, P0, !PT ;  /* 0x00000007ff077210 */ /* 0x000fe200007fe4ff */
[----:B--2---:R-:W0:Y:S02]  /*0d10*/  I2F.F64 R4, R2 ;  /* 0x0000000200047312 */ /* 0x004e240000201c00 */
[----:B0-----:R-:W-:-:S05]  /*0d20*/  DADD R12, R4, R12 ;  /* 0x00000000040c7229 */ /* 0x001fca000000000c */
[----:B------:R-:W-:Y:S06]  /*0d30*/  BRA.U UP0, `(.L_x_7) ;  /* 0xfffffffd00d87547 */ /* 0x000fec000b83ffff */
.L_x_4:
[----:B------:R-:W-:-:S10]  /*0d40*/  DADD R12, R12, R12 ;  /* 0x000000000c0c7229 */ /* 0x000fd4000000000c */
[----:B------:R0:W1:Y:S02]  /*0d50*/  F2F.F32.F64 R13, R12 ;  /* 0x0000000c000d7310 */ /* 0x0000640000301000 */
.L_x_1:
[----:B------:R-:W2:Y:S02]  /*0d60*/  LDC.64 R2, c[0x0][0x380] ;  /* 0x0000e000ff027b82 */ /* 0x000ea40000000a00 */
[----:B--2---:R-:W-:-:S05]  /*0d70*/  IMAD.WIDE R2, R0, 0x4, R2 ;  /* 0x0000000400027825 */ /* 0x004fca00078e0202 */
[----:B-1----:R-:W-:Y:S01]  /*0d80*/  STG.E desc[UR10][R2.64], R13 ;  /* 0x0000000d02007986 */ /* 0x002fe2000c10190a */
[----:B------:R-:W-:Y:S05]  /*0d90*/  EXIT ;  /* 0x000000000000794d */ /* 0x000fea0003800000 */
.L_x_8:
        /* <DEDUP_REMOVED lines=14> */
.L_x_10:


//--------------------- .nv.shared.reserved.0     --------------------------
	.section	.nv.shared.reserved.0,"aw",@nobits
	.weak		__nv_reservedSMEM_offset_0_alias
	.size		__nv_reservedSMEM_offset_0_alias, 0, 64
	.other		__nv_reservedSMEM_offset_0_alias,@"STO_CUDA_RESERVED_SHARED STV_DEFAULT"
__nv_reservedSMEM_offset_0_alias:
	.zero		0
	.zero		64


//--------------------- .nv.constant0._Z4multPiPfS_ii --------------------------
	.section	.nv.constant0._Z4multPiPfS_ii,"a",@progbits
	.sectionflags	@""
	.align	4
.nv.constant0._Z4multPiPfS_ii:
	.zero		928


//--------------------- .nv.constant0._Z6sumallPfPPiiii --------------------------
	.section	.nv.constant0._Z6sumallPfPPiiii,"a",@progbits
	.sectionflags	@""
	.align	4
.nv.constant0._Z6sumallPfPPiiii:
	.zero		924


//--------------------- SYMBOLS --------------------------

	.type		.nv.reservedSmem.offset0,@object
	.size		.nv.reservedSmem.offset0,0x4
